//
// Generated by NVIDIA NVVM Compiler
//
// Compiler Build ID: CL-36424714
// Cuda compilation tools, release 13.0, V13.0.88
// Based on NVVM 20.0.0
//

.version 9.0
.target sm_100
.address_size 64

	// .globl	_Z9computePiPdll
.extern .shared .align 16 .b8 sharedLocalSum[];
.extern .shared .align 16 .b8 sharedTab[];

.visible .entry _Z9computePiPdll(
	.param .u64 .ptr .align 1 _Z9computePiPdll_param_0,
	.param .u64 _Z9computePiPdll_param_1,
	.param .u64 _Z9computePiPdll_param_2
)
{
	.reg .pred 	%p<6>;
	.reg .b32 	%r<21>;
	.reg .b64 	%rd<13>;
	.reg .b64 	%fd<20>;

	ld.param.u64 	%rd3, [_Z9computePiPdll_param_0];
	ld.param.u64 	%rd5, [_Z9computePiPdll_param_1];
	ld.param.u64 	%rd4, [_Z9computePiPdll_param_2];
	mov.u32 	%r1, %tid.x;
	mov.u32 	%r2, %ctaid.x;
	mov.u32 	%r20, %ntid.x;
	mad.lo.s32 	%r11, %r2, %r20, %r1;
	cvt.u32.u64 	%r12, %rd5;
	mul.lo.s32 	%r19, %r11, %r12;
	cvt.s64.s32 	%rd6, %r19;
	cvt.s64.s32 	%rd7, %r11;
	mad.lo.s64 	%rd1, %rd5, %rd7, %rd5;
	mov.f64 	%fd19, 0d0000000000000000;
	min.s64 	%rd8, %rd1, %rd4;
	setp.le.s64 	%p1, %rd8, %rd6;
	@%p1 bra 	$L__BB0_3;
	cvt.rn.f64.s64 	%fd7, %rd4;
	rcp.rn.f64 	%fd1, %fd7;
	mov.f64 	%fd19, 0d0000000000000000;
$L__BB0_2:
	cvt.rn.f64.s32 	%fd8, %r19;
	add.f64 	%fd9, %fd8, 0dBFE0000000000000;
	mul.f64 	%fd10, %fd1, %fd9;
	fma.rn.f64 	%fd11, %fd10, %fd10, 0d3FF0000000000000;
	mov.f64 	%fd12, 0d4010000000000000;
	div.rn.f64 	%fd13, %fd12, %fd11;
	add.f64 	%fd19, %fd19, %fd13;
	add.s32 	%r19, %r19, 1;
	cvt.s64.s32 	%rd9, %r19;
	setp.gt.s64 	%p2, %rd8, %rd9;
	@%p2 bra 	$L__BB0_2;
$L__BB0_3:
	shl.b32 	%r13, %r1, 3;
	mov.u32 	%r14, sharedLocalSum;
	add.s32 	%r7, %r14, %r13;
	st.shared.f64 	[%r7], %fd19;
	bar.sync 	0;
	not.b32 	%r8, %r1;
$L__BB0_4:
	shr.u32 	%r10, %r20, 1;
	setp.ge.u32 	%p3, %r1, %r10;
	@%p3 bra 	$L__BB0_6;
	add.s32 	%r15, %r20, %r8;
	shl.b32 	%r16, %r15, 3;
	add.s32 	%r18, %r14, %r16;
	ld.shared.f64 	%fd14, [%r18];
	ld.shared.f64 	%fd15, [%r7];
	add.f64 	%fd16, %fd14, %fd15;
	st.shared.f64 	[%r7], %fd16;
$L__BB0_6:
	bar.sync 	0;
	setp.gt.u32 	%p4, %r20, 1;
	mov.u32 	%r20, %r10;
	@%p4 bra 	$L__BB0_4;
	setp.ne.s32 	%p5, %r1, 0;
	@%p5 bra 	$L__BB0_9;
	ld.shared.f64 	%fd17, [sharedLocalSum];
	cvta.to.global.u64 	%rd10, %rd3;
	mul.wide.u32 	%rd11, %r2, 8;
	add.s64 	%rd12, %rd10, %rd11;
	st.global.f64 	[%rd12], %fd17;
$L__BB0_9:
	ret;

}
	// .globl	_Z6reducePdi
.visible .entry _Z6reducePdi(
	.param .u64 .ptr .align 1 _Z6reducePdi_param_0,
	.param .u32 _Z6reducePdi_param_1
)
{
	.reg .pred 	%p<5>;
	.reg .b32 	%r<17>;
	.reg .b64 	%rd<7>;
	.reg .b64 	%fd<9>;

	ld.param.u64 	%rd2, [_Z6reducePdi_param_0];
	ld.param.u32 	%r9, [_Z6reducePdi_param_1];
	cvta.to.global.u64 	%rd1, %rd2;
	mov.u32 	%r16, %ntid.x;
	mov.u32 	%r2, %ctaid.x;
	mov.u32 	%r3, %tid.x;
	mad.lo.s32 	%r4, %r2, %r16, %r3;
	setp.ge.s32 	%p1, %r4, %r9;
	mov.f64 	%fd8, 0d0000000000000000;
	@%p1 bra 	$L__BB1_2;
	mul.wide.s32 	%rd3, %r4, 8;
	add.s64 	%rd4, %rd1, %rd3;
	ld.global.f64 	%fd8, [%rd4];
$L__BB1_2:
	shl.b32 	%r10, %r3, 3;
	mov.u32 	%r11, sharedTab;
	add.s32 	%r5, %r11, %r10;
	st.shared.f64 	[%r5], %fd8;
	bar.sync 	0;
	not.b32 	%r6, %r3;
$L__BB1_3:
	shr.u32 	%r8, %r16, 1;
	setp.ge.u32 	%p2, %r3, %r8;
	@%p2 bra 	$L__BB1_5;
	add.s32 	%r12, %r16, %r6;
	shl.b32 	%r13, %r12, 3;
	add.s32 	%r15, %r11, %r13;
	ld.shared.f64 	%fd4, [%r15];
	ld.shared.f64 	%fd5, [%r5];
	add.f64 	%fd6, %fd4, %fd5;
	st.shared.f64 	[%r5], %fd6;
$L__BB1_5:
	bar.sync 	0;
	setp.gt.u32 	%p3, %r16, 1;
	mov.u32 	%r16, %r8;
	@%p3 bra 	$L__BB1_3;
	setp.ne.s32 	%p4, %r3, 0;
	@%p4 bra 	$L__BB1_8;
	ld.shared.f64 	%fd7, [sharedTab];
	mul.wide.u32 	%rd5, %r2, 8;
	add.s64 	%rd6, %rd1, %rd5;
	st.global.f64 	[%rd6], %fd7;
$L__BB1_8:
	bar.sync 	0;
	ret;

}


// ===== COMPILED SASS (sm_100) =====

	.target	sm_100

	.elftype	@"ET_EXEC"


//--------------------- .note.nv.tkinfo           --------------------------
	.section	.note.nv.tkinfo,"",@"SHT_NOTE"
	.sectionflags	@"SHF_NOTE_NV_TKINFO"
	.tkinfo
        /*0018*/ 	.word	0x00000002
        /*0030*/ 	.string	""
        /*0030*/ 	.string	"ptxas"
        /*0030*/ 	.string	"Cuda compilation tools, release 13.0, V13.0.88"
        /*0030*/ 	.string	"Build cuda_13.0.r13.0/compiler.36424714_0"
        /*0030*/ 	.string	"-arch sm_100 -m 64 "



//--------------------- .note.nv.cuinfo           --------------------------
	.section	.note.nv.cuinfo,"",@"SHT_NOTE"
	.sectionflags	@"SHF_NOTE_NV_CUINFO"
        /*0018*/ 	.short	0x0002
        /*001a*/ 	.short	0x0064
        /*001c*/ 	.short	0x0082
	.zero		2


//--------------------- .nv.info                  --------------------------
	.section	.nv.info,"",@"SHT_CUDA_INFO"
	.align	4


	//----- nvinfo : EIATTR_REGCOUNT
	.align		4
        /*0000*/ 	.byte	0x04, 0x2f
        /*0002*/ 	.short	(.L_1 - .L_0)
	.align		4
.L_0:
        /*0004*/ 	.word	index@(_Z9computePiPdll)
        /*0008*/ 	.word	0x0000001d


	//----- nvinfo : EIATTR_FRAME_SIZE
	.align		4
.L_1:
        /*000c*/ 	.byte	0x04, 0x11
        /*000e*/ 	.short	(.L_3 - .L_2)
	.align		4
.L_2:
        /*0010*/ 	.word	index@($__internal_1_$__cuda_sm20_div_rn_f64_full)
        /*0014*/ 	.word	0x00000000


	//----- nvinfo : EIATTR_FRAME_SIZE
	.align		4
.L_3:
        /*0018*/ 	.byte	0x04, 0x11
        /*001a*/ 	.short	(.L_5 - .L_4)
	.align		4
.L_4:
        /*001c*/ 	.word	index@($__internal_0_$__cuda_sm20_dblrcp_rn_slowpath_v3)
        /*0020*/ 	.word	0x00000000


	//----- nvinfo : EIATTR_FRAME_SIZE
	.align		4
.L_5:
        /*0024*/ 	.byte	0x04, 0x11
        /*0026*/ 	.short	(.L_7 - .L_6)
	.align		4
.L_6:
        /*0028*/ 	.word	index@(_Z9computePiPdll)
        /*002c*/ 	.word	0x00000000


	//----- nvinfo : EIATTR_REGCOUNT
	.align		4
.L_7:
        /*0030*/ 	.byte	0x04, 0x2f
        /*0032*/ 	.short	(.L_9 - .L_8)
	.align		4
.L_8:
        /*0034*/ 	.word	index@(_Z6reducePdi)
        /*0038*/ 	.word	0x0000000c


	//----- nvinfo : EIATTR_FRAME_SIZE
	.align		4
.L_9:
        /*003c*/ 	.byte	0x04, 0x11
        /*003e*/ 	.short	(.L_11 - .L_10)
	.align		4
.L_10:
        /*0040*/ 	.word	index@(_Z6reducePdi)
        /*0044*/ 	.word	0x00000000


	//----- nvinfo : EIATTR_MIN_STACK_SIZE
	.align		4
.L_11:
        /*0048*/ 	.byte	0x04, 0x12
        /*004a*/ 	.short	(.L_13 - .L_12)
	.align		4
.L_12:
        /*004c*/ 	.word	index@(_Z6reducePdi)
        /*0050*/ 	.word	0x00000000


	//----- nvinfo : EIATTR_MIN_STACK_SIZE
	.align		4
.L_13:
        /*0054*/ 	.byte	0x04, 0x12
        /*0056*/ 	.short	(.L_15 - .L_14)
	.align		4
.L_14:
        /*0058*/ 	.word	index@(_Z9computePiPdll)
        /*005c*/ 	.word	0x00000000
.L_15:


//--------------------- .nv.compat                --------------------------
	.section	.nv.compat,"",@"SHT_CUDA_COMPAT_INFO"
	.align	4
        /*0000*/ 	.byte	0x02, 0x09, 0x00, 0x00, 0x02, 0x02, 0x01, 0x00, 0x02, 0x05, 0x05, 0x00, 0x03, 0x07, 0x01, 0x01
        /*0010*/ 	.byte	0x02, 0x03, 0x00, 0x00, 0x02, 0x06, 0x01, 0x00, 0x04, 0x0b, 0x08, 0x00, 0x01, 0x00, 0x00, 0x00
        /*0020*/ 	.byte	0x00, 0x00, 0x00, 0x00


//--------------------- .nv.info._Z6reducePdi     --------------------------
	.section	.nv.info._Z6reducePdi,"",@"SHT_CUDA_INFO"
	.sectionflags	@""
	.align	4


	//----- nvinfo : EIATTR_CUDA_API_VERSION
	.align		4
        /*0000*/ 	.byte	0x04, 0x37
        /*0002*/ 	.short	(.L_17 - .L_16)
.L_16:
        /*0004*/ 	.word	0x00000082


	//----- nvinfo : EIATTR_KPARAM_INFO
	.align		4
.L_17:
        /*0008*/ 	.byte	0x04, 0x17
        /*000a*/ 	.short	(.L_19 - .L_18)
.L_18:
        /*000c*/ 	.word	0x00000000
        /*0010*/ 	.short	0x0001
        /*0012*/ 	.short	0x0008
        /*0014*/ 	.byte	0x00, 0xf0, 0x11, 0x00


	//----- nvinfo : EIATTR_KPARAM_INFO
	.align		4
.L_19:
        /*0018*/ 	.byte	0x04, 0x17
        /*001a*/ 	.short	(.L_21 - .L_20)
.L_20:
        /*001c*/ 	.word	0x00000000
        /*0020*/ 	.short	0x0000
        /*0022*/ 	.short	0x0000
        /*0024*/ 	.byte	0x00, 0xf5, 0x21, 0x00


	//----- nvinfo : EIATTR_SPARSE_MMA_MASK
	.align		4
.L_21:
        /*0028*/ 	.byte	0x03, 0x50
        /*002a*/ 	.short	0x0000


	//----- nvinfo : EIATTR_MAXREG_COUNT
	.align		4
        /*002c*/ 	.byte	0x03, 0x1b
        /*002e*/ 	.short	0x00ff


	//----- nvinfo : EIATTR_NUM_BARRIERS
	.align		4
        /*0030*/ 	.byte	0x02, 0x4c
        /*0032*/ 	.byte	0x01
	.zero		1


	//----- nvinfo : EIATTR_MERCURY_ISA_VERSION
	.align		4
        /*0034*/ 	.byte	0x03, 0x5f
        /*0036*/ 	.short	0x0101


	//----- nvinfo : EIATTR_VRC_CTA_INIT_COUNT
	.align		4
        /*0038*/ 	.byte	0x02, 0x4a
	.zero		1
	.zero		1


	//----- nvinfo : EIATTR_EXIT_INSTR_OFFSETS
	.align		4
        /*003c*/ 	.byte	0x04, 0x1c
        /*003e*/ 	.short	(.L_23 - .L_22)


	//   ....[0]....
.L_22:
        /*0040*/ 	.word	0x00000280


	//----- nvinfo : EIATTR_CBANK_PARAM_SIZE
	.align		4
.L_23:
        /*0044*/ 	.byte	0x03, 0x19
        /*0046*/ 	.short	0x000c


	//----- nvinfo : EIATTR_PARAM_CBANK
	.align		4
        /*0048*/ 	.byte	0x04, 0x0a
        /*004a*/ 	.short	(.L_25 - .L_24)
	.align		4
.L_24:
        /*004c*/ 	.word	index@(.nv.constant0._Z6reducePdi)
        /*0050*/ 	.short	0x0380
        /*0052*/ 	.short	0x000c


	//----- nvinfo : EIATTR_SW_WAR
	.align		4
.L_25:
        /*0054*/ 	.byte	0x04, 0x36
        /*0056*/ 	.short	(.L_27 - .L_26)
.L_26:
        /*0058*/ 	.word	0x00000008
.L_27:


//--------------------- .nv.info._Z9computePiPdll --------------------------
	.section	.nv.info._Z9computePiPdll,"",@"SHT_CUDA_INFO"
	.sectionflags	@""
	.align	4


	//----- nvinfo : EIATTR_CUDA_API_VERSION
	.align		4
        /*0000*/ 	.byte	0x04, 0x37
        /*0002*/ 	.short	(.L_29 - .L_28)
.L_28:
        /*0004*/ 	.word	0x00000082


	//----- nvinfo : EIATTR_KPARAM_INFO
	.align		4
.L_29:
        /*0008*/ 	.byte	0x04, 0x17
        /*000a*/ 	.short	(.L_31 - .L_30)
.L_30:
        /*000c*/ 	.word	0x00000000
        /*0010*/ 	.short	0x0002
        /*0012*/ 	.short	0x0010
        /*0014*/ 	.byte	0x00, 0xf0, 0x21, 0x00


	//----- nvinfo : EIATTR_KPARAM_INFO
	.align		4
.L_31:
        /*0018*/ 	.byte	0x04, 0x17
        /*001a*/ 	.short	(.L_33 - .L_32)
.L_32:
        /*001c*/ 	.word	0x00000000
        /*0020*/ 	.short	0x0001
        /*0022*/ 	.short	0x0008
        /*0024*/ 	.byte	0x00, 0xf0, 0x21, 0x00


	//----- nvinfo : EIATTR_KPARAM_INFO
	.align		4
.L_33:
        /*0028*/ 	.byte	0x04, 0x17
        /*002a*/ 	.short	(.L_35 - .L_34)
.L_34:
        /*002c*/ 	.word	0x00000000
        /*0030*/ 	.short	0x0000
        /*0032*/ 	.short	0x0000
        /*0034*/ 	.byte	0x00, 0xf5, 0x21, 0x00


	//----- nvinfo : EIATTR_SPARSE_MMA_MASK
	.align		4
.L_35:
        /*0038*/ 	.byte	0x03, 0x50
        /*003a*/ 	.short	0x0000


	//----- nvinfo : EIATTR_MAXREG_COUNT
	.align		4
        /*003c*/ 	.byte	0x03, 0x1b
        /*003e*/ 	.short	0x00ff


	//----- nvinfo : EIATTR_NUM_BARRIERS
	.align		4
        /*0040*/ 	.byte	0x02, 0x4c
        /*0042*/ 	.byte	0x01
	.zero		1


	//----- nvinfo : EIATTR_MERCURY_ISA_VERSION
	.align		4
        /*0044*/ 	.byte	0x03, 0x5f
        /*0046*/ 	.short	0x0101


	//----- nvinfo : EIATTR_VRC_CTA_INIT_COUNT
	.align		4
        /*0048*/ 	.byte	0x02, 0x4a
	.zero		1
	.zero		1


	//----- nvinfo : EIATTR_EXIT_INSTR_OFFSETS
	.align		4
        /*004c*/ 	.byte	0x04, 0x1c
        /*004e*/ 	.short	(.L_37 - .L_36)


	//   ....[0]....
.L_36:
        /*0050*/ 	.word	0x00000580


	//   ....[1]....
        /*0054*/ 	.word	0x00000610


	//----- nvinfo : EIATTR_CRS_STACK_SIZE
	.align		4
.L_37:
        /*0058*/ 	.byte	0x04, 0x1e
        /*005a*/ 	.short	(.L_39 - .L_38)
.L_38:
        /*005c*/ 	.word	0x00000000


	//----- nvinfo : EIATTR_CBANK_PARAM_SIZE
	.align		4
.L_39:
        /*0060*/ 	.byte	0x03, 0x19
        /*0062*/ 	.short	0x0018


	//----- nvinfo : EIATTR_PARAM_CBANK
	.align		4
        /*0064*/ 	.byte	0x04, 0x0a
        /*0066*/ 	.short	(.L_41 - .L_40)
	.align		4
.L_40:
        /*0068*/ 	.word	index@(.nv.constant0._Z9computePiPdll)
        /*006c*/ 	.short	0x0380
        /*006e*/ 	.short	0x0018


	//----- nvinfo : EIATTR_SW_WAR
	.align		4
.L_41:
        /*0070*/ 	.byte	0x04, 0x36
        /*0072*/ 	.short	(.L_43 - .L_42)
.L_42:
        /*0074*/ 	.word	0x00000008
.L_43:


//--------------------- .nv.callgraph             --------------------------
	.section	.nv.callgraph,"",@"SHT_CUDA_CALLGRAPH"
	.align	4
	.sectionentsize	8
	.align		4
        /*0000*/ 	.word	0x00000000
	.align		4
        /*0004*/ 	.word	0xffffffff
	.align		4
        /*0008*/ 	.word	0x00000000
	.align		4
        /*000c*/ 	.word	0xfffffffe
	.align		4
        /*0010*/ 	.word	0x00000000
	.align		4
        /*0014*/ 	.word	0xfffffffd
	.align		4
        /*0018*/ 	.word	0x00000000
	.align		4
        /*001c*/ 	.word	0xfffffffc


//--------------------- .text._Z6reducePdi        --------------------------
	.section	.text._Z6reducePdi,"ax",@progbits
	.align	128
        .global         _Z6reducePdi
        .type           _Z6reducePdi,@function
        .size           _Z6reducePdi,(.L_x_19 - _Z6reducePdi)
        .other          _Z6reducePdi,@"STO_CUDA_ENTRY STV_DEFAULT"
_Z6reducePdi:
.text._Z6reducePdi:
[----:B------:R-:W-:Y:S01]  /*0000*/  LDC R1, c[0x0][0x37c] ;  /* 0x0000df00ff017b82 */ /* 0x000fe20000000800 */
[----:B------:R-:W0:Y:S01]  /*0010*/  S2R R9, SR_CTAID.X ;  /* 0x0000000000097919 */ /* 0x000e220000002500 */
[----:B------:R-:W0:Y:S01]  /*0020*/  LDCU UR4, c[0x0][0x360] ;  /* 0x00006c00ff0477ac */ /* 0x000e220008000800 */
[----:B------:R-:W-:Y:S01]  /*0030*/  CS2R R2, SRZ ;  /* 0x0000000000027805 */ /* 0x000fe2000001ff00 */
[----:B------:R-:W0:Y:S01]  /*0040*/  S2R R8, SR_TID.X ;  /* 0x0000000000087919 */ /* 0x000e220000002100 */
[----:B------:R-:W1:Y:S01]  /*0050*/  LDCU UR5, c[0x0][0x388] ;  /* 0x00007100ff0577ac */ /* 0x000e620008000800 */
[----:B------:R-:W2:Y:S01]  /*0060*/  LDCU.64 UR8, c[0x0][0x358] ;  /* 0x00006b00ff0877ac */ /* 0x000ea20008000a00 */
[----:B0-----:R-:W-:-:S05]  /*0070*/  IMAD R7, R9, UR4, R8 ;  /* 0x0000000409077c24 */ /* 0x001fca000f8e0208 */
[----:B-1----:R-:W-:-:S13]  /*0080*/  ISETP.GE.AND P0, PT, R7, UR5, PT ;  /* 0x0000000507007c0c */ /* 0x002fda000bf06270 */
[----:B------:R-:W0:Y:S02]  /*0090*/  @!P0 LDC.64 R4, c[0x0][0x380] ;  /* 0x0000e000ff048b82 */ /* 0x000e240000000a00 */
[----:B0-----:R-:W-:-:S05]  /*00a0*/  @!P0 IMAD.WIDE R4, R7, 0x8, R4 ;  /* 0x0000000807048825 */ /* 0x001fca00078e0204 */
[----:B--2---:R-:W2:Y:S01]  /*00b0*/  @!P0 LDG.E.64 R2, desc[UR8][R4.64] ;  /* 0x0000000804028981 */ /* 0x004ea2000c1e1b00 */
[----:B------:R-:W0:Y:S01]  /*00c0*/  S2UR UR6, SR_CgaCtaId ;  /* 0x00000000000679c3 */ /* 0x000e220000008800 */
[----:B------:R-:W-:Y:S01]  /*00d0*/  UMOV UR5, 0x400 ;  /* 0x0000040000057882 */ /* 0x000fe20000000000 */
[----:B------:R-:W-:Y:S01]  /*00e0*/  LOP3.LUT R0, RZ, R8, RZ, 0x33, !PT ;  /* 0x00000008ff007212 */ /* 0x000fe200078e33ff */
[----:B0-----:R-:W-:-:S06]  /*00f0*/  ULEA UR5, UR6, UR5, 0x18 ;  /* 0x0000000506057291 */ /* 0x001fcc000f8ec0ff */
[----:B------:R-:W-:-:S05]  /*0100*/  LEA R7, R8, UR5, 0x3 ;  /* 0x0000000508077c11 */ /* 0x000fca000f8e18ff */
[----:B--2---:R0:W-:Y:S01]  /*0110*/  STS.64 [R7], R2 ;  /* 0x0000000207007388 */ /* 0x0041e20000000a00 */
[----:B------:R-:W-:Y:S06]  /*0120*/  BAR.SYNC.DEFER_BLOCKING 0x0 ;  /* 0x0000000000007b1d */ /* 0x000fec0000010000 */
.L_x_0:
[----:B------:R-:W-:Y:S02]  /*0130*/  USHF.R.U32.HI UR6, URZ, 0x1, UR4 ;  /* 0x00000001ff067899 */ /* 0x000fe40008011604 */
[----:B------:R-:W-:-:S04]  /*0140*/  UISETP.GT.U32.AND UP0, UPT, UR4, 0x1, UPT ;  /* 0x000000010400788c */ /* 0x000fc8000bf04070 */
[----:B------:R-:W-:-:S13]  /*0150*/  ISETP.GE.U32.AND P0, PT, R8, UR6, PT ;  /* 0x0000000608007c0c */ /* 0x000fda000bf06070 */
[----:B01----:R-:W-:Y:S01]  /*0160*/  @!P0 VIADD R2, R0, UR4 ;  /* 0x0000000400028c36 */ /* 0x003fe20008000000 */
[----:B------:R-:W-:Y:S01]  /*0170*/  @!P0 LDS.64 R4, [R7] ;  /* 0x0000000007048984 */ /* 0x000fe20000000a00 */
[----:B------:R-:W-:-:S03]  /*0180*/  UMOV UR4, UR6 ;  /* 0x0000000600047c82 */ /* 0x000fc60008000000 */
[----:B------:R-:W-:-:S05]  /*0190*/  @!P0 LEA R6, R2, UR5, 0x3 ;  /* 0x0000000502068c11 */ /* 0x000fca000f8e18ff */
[----:B------:R-:W0:Y:S02]  /*01a0*/  @!P0 LDS.64 R2, [R6] ;  /* 0x0000000006028984 */ /* 0x000e240000000a00 */
[----:B0-----:R-:W-:-:S07]  /*01b0*/  @!P0 DADD R2, R2, R4 ;  /* 0x0000000002028229 */ /* 0x001fce0000000004 */
[----:B------:R1:W-:Y:S01]  /*01c0*/  @!P0 STS.64 [R7], R2 ;  /* 0x0000000207008388 */ /* 0x0003e20000000a00 */
[----:B------:R-:W-:Y:S06]  /*01d0*/  BAR.SYNC.DEFER_BLOCKING 0x0 ;  /* 0x0000000000007b1d */ /* 0x000fec0000010000 */
[----:B------:R-:W-:Y:S05]  /*01e0*/  BRA.U UP0, `(.L_x_0) ;  /* 0xfffffffd00d07547 */ /* 0x000fea000b83ffff */
[----:B------:R-:W-:-:S13]  /*01f0*/  ISETP.NE.AND P0, PT, R8, RZ, PT ;  /* 0x000000ff0800720c */ /* 0x000fda0003f05270 */
[----:B-1----:R-:W0:Y:S01]  /*0200*/  @!P0 S2R R3, SR_CgaCtaId ;  /* 0x0000000000038919 */ /* 0x002e220000008800 */
[----:B------:R-:W-:Y:S01]  /*0210*/  @!P0 MOV R0, 0x400 ;  /* 0x0000040000008802 */ /* 0x000fe20000000f00 */
[----:B------:R-:W1:Y:S02]  /*0220*/  @!P0 LDC.64 R4, c[0x0][0x380] ;  /* 0x0000e000ff048b82 */ /* 0x000e640000000a00 */
[----:B-1----:R-:W-:Y:S01]  /*0230*/  @!P0 IMAD.WIDE.U32 R4, R9, 0x8, R4 ;  /* 0x0000000809048825 */ /* 0x002fe200078e0004 */
[----:B0-----:R-:W-:-:S06]  /*0240*/  @!P0 LEA R3, R3, R0, 0x18 ;  /* 0x0000000003038211 */ /* 0x001fcc00078ec0ff */
[----:B------:R-:W0:Y:S04]  /*0250*/  @!P0 LDS.64 R2, [R3] ;  /* 0x0000000003028984 */ /* 0x000e280000000a00 */
[----:B0-----:R-:W-:Y:S01]  /*0260*/  @!P0 STG.E.64 desc[UR8][R4.64], R2 ;  /* 0x0000000204008986 */ /* 0x001fe2000c101b08 */
[----:B------:R-:W-:Y:S06]  /*0270*/  BAR.SYNC.DEFER_BLOCKING 0x0 ;  /* 0x0000000000007b1d */ /* 0x000fec0000010000 */
[----:B------:R-:W-:Y:S05]  /*0280*/  EXIT ;  /* 0x000000000000794d */ /* 0x000fea0003800000 */
.L_x_1:
[----:B------:R-:W-:-:S00]  /*0290*/  BRA `(.L_x_1) ;  /* 0xfffffffc00fc7947 */ /* 0x000fc0000383ffff */
[----:B------:R-:W-:-:S00]  /*02a0*/  NOP ;  /* 0x0000000000007918 */ /* 0x000fc00000000000 */
        /* <DEDUP_REMOVED lines=13> */
.L_x_19:


//--------------------- .text._Z9computePiPdll    --------------------------
	.section	.text._Z9computePiPdll,"ax",@progbits
	.align	128
        .global         _Z9computePiPdll
        .type           _Z9computePiPdll,@function
        .size           _Z9computePiPdll,(.L_x_18 - _Z9computePiPdll)
        .other          _Z9computePiPdll,@"STO_CUDA_ENTRY STV_DEFAULT"
_Z9computePiPdll:
.text._Z9computePiPdll:
[----:B------:R-:W-:Y:S01]  /*0000*/  LDC R1, c[0x0][0x37c] ;  /* 0x0000df00ff017b82 */ /* 0x000fe20000000800 */
[----:B------:R-:W0:Y:S01]  /*0010*/  S2R R15, SR_TID.X ;  /* 0x00000000000f7919 */ /* 0x000e220000002100 */
[----:B------:R-:W0:Y:S06]  /*0020*/  LDCU UR4, c[0x0][0x360] ;  /* 0x00006c00ff0477ac */ /* 0x000e2c0008000800 */
[----:B------:R-:W1:Y:S01]  /*0030*/  LDC.64 R2, c[0x0][0x388] ;  /* 0x0000e200ff027b82 */ /* 0x000e620000000a00 */
[----:B------:R-:W-:Y:S01]  /*0040*/  BSSY.RECONVERGENT B0, `(.L_x_2) ;  /* 0x000003f000007945 */ /* 0x000fe20003800200 */
[----:B------:R-:W0:Y:S01]  /*0050*/  S2R R14, SR_CTAID.X ;  /* 0x00000000000e7919 */ /* 0x000e220000002500 */
[----:B------:R-:W1:Y:S01]  /*0060*/  LDCU.64 UR6, c[0x0][0x388] ;  /* 0x00007100ff0677ac */ /* 0x000e620008000a00 */
[----:B------:R-:W2:Y:S01]  /*0070*/  LDCU.64 UR8, c[0x0][0x390] ;  /* 0x00007200ff0877ac */ /* 0x000ea20008000a00 */
[----:B0-----:R-:W-:-:S04]  /*0080*/  IMAD R5, R14, UR4, R15 ;  /* 0x000000040e057c24 */ /* 0x001fc8000f8e020f */
[----:B-1----:R-:W-:Y:S01]  /*0090*/  IMAD.WIDE.U32 R2, R5, UR6, R2 ;  /* 0x0000000605027c25 */ /* 0x002fe2000f8e0002 */
[----:B------:R-:W-:Y:S02]  /*00a0*/  SHF.R.S32.HI R0, RZ, 0x1f, R5 ;  /* 0x0000001fff007819 */ /* 0x000fe40000011405 */
[----:B--2---:R-:W-:-:S03]  /*00b0*/  ISETP.LT.U32.AND P0, PT, R2, UR8, PT ;  /* 0x0000000802007c0c */ /* 0x004fc6000bf01070 */
[----:B------:R-:W-:-:S04]  /*00c0*/  IMAD R0, R0, UR6, RZ ;  /* 0x0000000600007c24 */ /* 0x000fc8000f8e02ff */
[C---:B------:R-:W-:Y:S02]  /*00d0*/  IMAD R7, R5.reuse, UR7, R0 ;  /* 0x0000000705077c24 */ /* 0x040fe4000f8e0200 */
[----:B------:R-:W-:Y:S01]  /*00e0*/  IMAD R0, R5, UR6, RZ ;  /* 0x0000000605007c24 */ /* 0x000fe2000f8e02ff */
[----:B------:R-:W-:Y:S01]  /*00f0*/  CS2R R4, SRZ ;  /* 0x0000000000047805 */ /* 0x000fe2000001ff00 */
[----:B------:R-:W-:-:S03]  /*0100*/  IMAD.IADD R12, R3, 0x1, R7 ;  /* 0x00000001030c7824 */ /* 0x000fc600078e0207 */
[----:B------:R-:W-:Y:S02]  /*0110*/  SHF.R.S32.HI R3, RZ, 0x1f, R0 ;  /* 0x0000001fff037819 */ /* 0x000fe40000011400 */
[----:B------:R-:W-:-:S04]  /*0120*/  ISETP.LT.AND.EX P0, PT, R12, UR9, PT, P0 ;  /* 0x000000090c007c0c */ /* 0x000fc8000bf01300 */
[----:B------:R-:W-:Y:S02]  /*0130*/  SEL R13, R2, UR8, P0 ;  /* 0x00000008020d7c07 */ /* 0x000fe40008000000 */
[----:B------:R-:W-:Y:S02]  /*0140*/  SEL R12, R12, UR9, P0 ;  /* 0x000000090c0c7c07 */ /* 0x000fe40008000000 */
[----:B------:R-:W-:-:S04]  /*0150*/  ISETP.GT.U32.AND P0, PT, R13, R0, PT ;  /* 0x000000000d00720c */ /* 0x000fc80003f04070 */
[----:B------:R-:W-:-:S13]  /*0160*/  ISETP.GT.AND.EX P0, PT, R12, R3, PT, P0 ;  /* 0x000000030c00720c */ /* 0x000fda0003f04300 */
[----:B------:R-:W-:Y:S05]  /*0170*/  @!P0 BRA `(.L_x_3) ;  /* 0x0000000000ac8947 */ /* 0x000fea0003800000 */
[----:B------:R-:W0:Y:S02]  /*0180*/  LDCU.64 UR6, c[0x0][0x390] ;  /* 0x00007200ff0677ac */ /* 0x000e240008000a00 */
[----:B0-----:R-:W0:Y:S08]  /*0190*/  I2F.F64.S64 R2, UR6 ;  /* 0x0000000600027d12 */ /* 0x001e300008301c00 */
[----:B0-----:R-:W0:Y:S01]  /*01a0*/  MUFU.RCP64H R5, R3 ;  /* 0x0000000300057308 */ /* 0x001e220000001800 */
[----:B------:R-:W-:-:S05]  /*01b0*/  VIADD R4, R3, 0x300402 ;  /* 0x0030040203047836 */ /* 0x000fca0000000000 */
[----:B------:R-:W-:Y:S01]  /*01c0*/  FSETP.GEU.AND P0, PT, |R4|, 5.8789094863358348022e-39, PT ;  /* 0x004004020400780b */ /* 0x000fe20003f0e200 */
[----:B0-----:R-:W-:-:S08]  /*01d0*/  DFMA R6, -R2, R4, 1 ;  /* 0x3ff000000206742b */ /* 0x001fd00000000104 */
[----:B------:R-:W-:-:S08]  /*01e0*/  DFMA R6, R6, R6, R6 ;  /* 0x000000060606722b */ /* 0x000fd00000000006 */
[----:B------:R-:W-:-:S08]  /*01f0*/  DFMA R6, R4, R6, R4 ;  /* 0x000000060406722b */ /* 0x000fd00000000004 */
[----:B------:R-:W-:-:S08]  /*0200*/  DFMA R8, -R2, R6, 1 ;  /* 0x3ff000000208742b */ /* 0x000fd00000000106 */
[----:B------:R-:W-:Y:S01]  /*0210*/  DFMA R6, R6, R8, R6 ;  /* 0x000000080606722b */ /* 0x000fe20000000006 */
[----:B------:R-:W-:Y:S10]  /*0220*/  @P0 BRA `(.L_x_4) ;  /* 0x0000000000100947 */ /* 0x000ff40003800000 */
[----:B------:R-:W-:-:S05]  /*0230*/  LOP3.LUT R4, R3, 0x7fffffff, RZ, 0xc0, !PT ;  /* 0x7fffffff03047812 */ /* 0x000fca00078ec0ff */
[----:B------:R-:W-:Y:S01]  /*0240*/  VIADD R8, R4, 0xfff00000 ;  /* 0xfff0000004087836 */ /* 0x000fe20000000000 */
[----:B------:R-:W-:-:S07]  /*0250*/  MOV R4, 0x270 ;  /* 0x0000027000047802 */ /* 0x000fce0000000f00 */
[----:B------:R-:W-:Y:S05]  /*0260*/  CALL.REL.NOINC `($__internal_0_$__cuda_sm20_dblrcp_rn_slowpath_v3) ;  /* 0x0000000000ec7944 */ /* 0x000fea0003c00000 */
.L_x_4:
[----:B------:R-:W-:-:S07]  /*0270*/  CS2R R4, SRZ ;  /* 0x0000000000047805 */ /* 0x000fce000001ff00 */
.L_x_7:
[----:B------:R-:W0:Y:S01]  /*0280*/  I2F.F64 R2, R0 ;  /* 0x0000000000027312 */ /* 0x000e220000201c00 */
[----:B------:R-:W-:Y:S01]  /*0290*/  BSSY.RECONVERGENT B1, `(.L_x_5) ;  /* 0x0000013000017945 */ /* 0x000fe20003800200 */
[----:B0-----:R-:W-:-:S08]  /*02a0*/  DADD R2, R2, -0.5 ;  /* 0xbfe0000002027429 */ /* 0x001fd00000000000 */
[----:B------:R-:W-:-:S08]  /*02b0*/  DMUL R2, R2, R6 ;  /* 0x0000000602027228 */ /* 0x000fd00000000000 */
[----:B------:R-:W-:Y:S01]  /*02c0*/  DFMA R8, R2, R2, 1 ;  /* 0x3ff000000208742b */ /* 0x000fe20000000002 */
[----:B------:R-:W-:-:S05]  /*02d0*/  IMAD.MOV.U32 R2, RZ, RZ, 0x1 ;  /* 0x00000001ff027424 */ /* 0x000fca00078e00ff */
[----:B------:R-:W0:Y:S02]  /*02e0*/  MUFU.RCP64H R3, R9 ;  /* 0x0000000900037308 */ /* 0x000e240000001800 */
[----:B0-----:R-:W-:-:S08]  /*02f0*/  DFMA R10, -R8, R2, 1 ;  /* 0x3ff00000080a742b */ /* 0x001fd00000000102 */
[----:B------:R-:W-:-:S08]  /*0300*/  DFMA R10, R10, R10, R10 ;  /* 0x0000000a0a0a722b */ /* 0x000fd0000000000a */
[----:B------:R-:W-:-:S08]  /*0310*/  DFMA R10, R2, R10, R2 ;  /* 0x0000000a020a722b */ /* 0x000fd00000000002 */
[----:B------:R-:W-:-:S08]  /*0320*/  DFMA R2, -R8, R10, 1 ;  /* 0x3ff000000802742b */ /* 0x000fd0000000010a */
[----:B------:R-:W-:-:S08]  /*0330*/  DFMA R2, R10, R2, R10 ;  /* 0x000000020a02722b */ /* 0x000fd0000000000a */
[----:B------:R-:W-:-:S08]  /*0340*/  DMUL R10, R2, 4 ;  /* 0x40100000020a7828 */ /* 0x000fd00000000000 */
[----:B------:R-:W-:-:S08]  /*0350*/  DFMA R16, -R8, R10, 4 ;  /* 0x401000000810742b */ /* 0x000fd0000000010a */
[----:B------:R-:W-:-:S10]  /*0360*/  DFMA R2, R2, R16, R10 ;  /* 0x000000100202722b */ /* 0x000fd4000000000a */
[----:B------:R-:W-:-:S05]  /*0370*/  FFMA R10, RZ, R9, R3 ;  /* 0x00000009ff0a7223 */ /* 0x000fca0000000003 */
[----:B------:R-:W-:-:S13]  /*0380*/  FSETP.GT.AND P0, PT, |R10|, 1.469367938527859385e-39, PT ;  /* 0x001000000a00780b */ /* 0x000fda0003f04200 */
[----:B------:R-:W-:Y:S05]  /*0390*/  @P0 BRA `(.L_x_6) ;  /* 0x0000000000080947 */ /* 0x000fea0003800000 */
[----:B------:R-:W-:-:S07]  /*03a0*/  MOV R22, 0x3c0 ;  /* 0x000003c000167802 */ /* 0x000fce0000000f00 */
[----:B------:R-:W-:Y:S05]  /*03b0*/  CALL.REL.NOINC `($__internal_1_$__cuda_sm20_div_rn_f64_full) ;  /* 0x00000004002c7944 */ /* 0x000fea0003c00000 */
.L_x_6:
[----:B------:R-:W-:Y:S05]  /*03c0*/  BSYNC.RECONVERGENT B1 ;  /* 0x0000000000017941 */ /* 0x000fea0003800200 */
.L_x_5:
[----:B------:R-:W-:Y:S01]  /*03d0*/  VIADD R0, R0, 0x1 ;  /* 0x0000000100007836 */ /* 0x000fe20000000000 */
[----:B------:R-:W-:-:S04]  /*03e0*/  DADD R4, R2, R4 ;  /* 0x0000000002047229 */ /* 0x000fc80000000004 */
[----:B------:R-:W-:Y:S02]  /*03f0*/  ISETP.GT.U32.AND P0, PT, R13, R0, PT ;  /* 0x000000000d00720c */ /* 0x000fe40003f04070 */
[----:B------:R-:W-:-:S04]  /*0400*/  SHF.R.S32.HI R9, RZ, 0x1f, R0 ;  /* 0x0000001fff097819 */ /* 0x000fc80000011400 */
[----:B------:R-:W-:-:S13]  /*0410*/  ISETP.GT.AND.EX P0, PT, R12, R9, PT, P0 ;  /* 0x000000090c00720c */ /* 0x000fda0003f04300 */
[----:B------:R-:W-:Y:S05]  /*0420*/  @P0 BRA `(.L_x_7) ;  /* 0xfffffffc00940947 */ /* 0x000fea000383ffff */
.L_x_3:
[----:B------:R-:W-:Y:S05]  /*0430*/  BSYNC.RECONVERGENT B0 ;  /* 0x0000000000007941 */ /* 0x000fea0003800200 */
.L_x_2:
[----:B------:R-:W0:Y:S01]  /*0440*/  S2UR UR6, SR_CgaCtaId ;  /* 0x00000000000679c3 */ /* 0x000e220000008800 */
[----:B------:R-:W-:Y:S01]  /*0450*/  UMOV UR5, 0x400 ;  /* 0x0000040000057882 */ /* 0x000fe20000000000 */
[----:B------:R-:W-:Y:S01]  /*0460*/  LOP3.LUT R0, RZ, R15, RZ, 0x33, !PT ;  /* 0x0000000fff007212 */ /* 0x000fe200078e33ff */
[----:B0-----:R-:W-:-:S06]  /*0470*/  ULEA UR5, UR6, UR5, 0x18 ;  /* 0x0000000506057291 */ /* 0x001fcc000f8ec0ff */
[----:B------:R-:W-:-:S05]  /*0480*/  LEA R7, R15, UR5, 0x3 ;  /* 0x000000050f077c11 */ /* 0x000fca000f8e18ff */
[----:B------:R0:W-:Y:S01]  /*0490*/  STS.64 [R7], R4 ;  /* 0x0000000407007388 */ /* 0x0001e20000000a00 */
[----:B------:R-:W-:Y:S06]  /*04a0*/  BAR.SYNC.DEFER_BLOCKING 0x0 ;  /* 0x0000000000007b1d */ /* 0x000fec0000010000 */
.L_x_8:
[----:B------:R-:W-:Y:S02]  /*04b0*/  USHF.R.U32.HI UR6, URZ, 0x1, UR4 ;  /* 0x00000001ff067899 */ /* 0x000fe40008011604 */
[----:B------:R-:W-:-:S04]  /*04c0*/  UISETP.GT.U32.AND UP0, UPT, UR4, 0x1, UPT ;  /* 0x000000010400788c */ /* 0x000fc8000bf04070 */
[----:B------:R-:W-:-:S13]  /*04d0*/  ISETP.GE.U32.AND P0, PT, R15, UR6, PT ;  /* 0x000000060f007c0c */ /* 0x000fda000bf06070 */
[----:B-1----:R-:W-:Y:S01]  /*04e0*/  @!P0 VIADD R2, R0, UR4 ;  /* 0x0000000400028c36 */ /* 0x002fe20008000000 */
[----:B0-----:R-:W-:Y:S01]  /*04f0*/  @!P0 LDS.64 R4, [R7] ;  /* 0x0000000007048984 */ /* 0x001fe20000000a00 */
        /* <DEDUP_REMOVED lines=8> */
[----:B------:R-:W-:Y:S05]  /*0580*/  @P0 EXIT ;  /* 0x000000000000094d */ /* 0x000fea0003800000 */
[----:B------:R-:W0:Y:S01]  /*0590*/  S2UR UR5, SR_CgaCtaId ;  /* 0x00000000000579c3 */ /* 0x000e220000008800 */
[----:B------:R-:W-:-:S07]  /*05a0*/  UMOV UR4, 0x400 ;  /* 0x0000040000047882 */ /* 0x000fce0000000000 */
[----:B------:R-:W2:Y:S01]  /*05b0*/  LDC.64 R4, c[0x0][0x380] ;  /* 0x0000e000ff047b82 */ /* 0x000ea20000000a00 */
[----:B0-----:R-:W-:Y:S01]  /*05c0*/  ULEA UR4, UR5, UR4, 0x18 ;  /* 0x0000000405047291 */ /* 0x001fe2000f8ec0ff */
[----:B--2---:R-:W-:-:S08]  /*05d0*/  IMAD.WIDE.U32 R14, R14, 0x8, R4 ;  /* 0x000000080e0e7825 */ /* 0x004fd000078e0004 */
[----:B-1----:R-:W0:Y:S02]  /*05e0*/  LDS.64 R2, [UR4] ;  /* 0x00000004ff027984 */ /* 0x002e240008000a00 */
[----:B------:R-:W0:Y:S02]  /*05f0*/  LDCU.64 UR4, c[0x0][0x358] ;  /* 0x00006b00ff0477ac */ /* 0x000e240008000a00 */
[----:B0-----:R-:W-:Y:S01]  /*0600*/  STG.E.64 desc[UR4][R14.64], R2 ;  /* 0x000000020e007986 */ /* 0x001fe2000c101b04 */
[----:B------:R-:W-:Y:S05]  /*0610*/  EXIT ;  /* 0x000000000000794d */ /* 0x000fea0003800000 */
        .weak           $__internal_0_$__cuda_sm20_dblrcp_rn_slowpath_v3
        .type           $__internal_0_$__cuda_sm20_dblrcp_rn_slowpath_v3,@function
        .size           $__internal_0_$__cuda_sm20_dblrcp_rn_slowpath_v3,($__internal_1_$__cuda_sm20_div_rn_f64_full - $__internal_0_$__cuda_sm20_dblrcp_rn_slowpath_v3)
$__internal_0_$__cuda_sm20_dblrcp_rn_slowpath_v3:
[----:B------:R-:W-:-:S14]  /*0620*/  DSETP.GTU.AND P0, PT, |R2|, +INF , PT ;  /* 0x7ff000000200742a */ /* 0x000fdc0003f0c200 */
[----:B------:R-:W-:Y:S05]  /*0630*/  @P0 BRA `(.L_x_9) ;  /* 0x00000000007c0947 */ /* 0x000fea0003800000 */
[----:B------:R-:W-:-:S05]  /*0640*/  LOP3.LUT R5, R3, 0x7fffffff, RZ, 0xc0, !PT ;  /* 0x7fffffff03057812 */ /* 0x000fca00078ec0ff */
[----:B------:R-:W-:-:S05]  /*0650*/  VIADD R6, R5, 0xffffffff ;  /* 0xffffffff05067836 */ /* 0x000fca0000000000 */
[----:B------:R-:W-:-:S13]  /*0660*/  ISETP.GE.U32.AND P0, PT, R6, 0x7fefffff, PT ;  /* 0x7fefffff0600780c */ /* 0x000fda0003f06070 */
[----:B------:R-:W-:Y:S01]  /*0670*/  @P0 LOP3.LUT R7, R3, 0x7ff00000, RZ, 0x3c, !PT ;  /* 0x7ff0000003070812 */ /* 0x000fe200078e3cff */
[----:B------:R-:W-:Y:S01]  /*0680*/  @P0 IMAD.MOV.U32 R6, RZ, RZ, RZ ;  /* 0x000000ffff060224 */ /* 0x000fe200078e00ff */
[----:B------:R-:W-:Y:S06]  /*0690*/  @P0 BRA `(.L_x_10) ;  /* 0x00000000006c0947 */ /* 0x000fec0003800000 */
[----:B------:R-:W-:-:S13]  /*06a0*/  ISETP.GE.U32.AND P0, PT, R5, 0x1000001, PT ;  /* 0x010000010500780c */ /* 0x000fda0003f06070 */
[----:B------:R-:W-:Y:S05]  /*06b0*/  @!P0 BRA `(.L_x_11) ;  /* 0x0000000000348947 */ /* 0x000fea0003800000 */
[----:B------:R-:W-:Y:S02]  /*06c0*/  VIADD R7, R3, 0xc0200000 ;  /* 0xc020000003077836 */ /* 0x000fe40000000000 */
[----:B------:R-:W-:Y:S02]  /*06d0*/  IMAD.MOV.U32 R6, RZ, RZ, R2 ;  /* 0x000000ffff067224 */ /* 0x000fe400078e0002 */
[----:B------:R-:W0:Y:S04]  /*06e0*/  MUFU.RCP64H R9, R7 ;  /* 0x0000000700097308 */ /* 0x000e280000001800 */
[----:B0-----:R-:W-:-:S08]  /*06f0*/  DFMA R10, -R6, R8, 1 ;  /* 0x3ff00000060a742b */ /* 0x001fd00000000108 */
[----:B------:R-:W-:-:S08]  /*0700*/  DFMA R10, R10, R10, R10 ;  /* 0x0000000a0a0a722b */ /* 0x000fd0000000000a */
[----:B------:R-:W-:-:S08]  /*0710*/  DFMA R10, R8, R10, R8 ;  /* 0x0000000a080a722b */ /* 0x000fd00000000008 */
[----:B------:R-:W-:-:S08]  /*0720*/  DFMA R8, -R6, R10, 1 ;  /* 0x3ff000000608742b */ /* 0x000fd0000000010a */
[----:B------:R-:W-:-:S08]  /*0730*/  DFMA R8, R10, R8, R10 ;  /* 0x000000080a08722b */ /* 0x000fd0000000000a */
[----:B------:R-:W-:-:S08]  /*0740*/  DMUL R8, R8, 2.2250738585072013831e-308 ;  /* 0x0010000008087828 */ /* 0x000fd00000000000 */
[----:B------:R-:W-:-:S08]  /*0750*/  DFMA R2, -R2, R8, 1 ;  /* 0x3ff000000202742b */ /* 0x000fd00000000108 */
[----:B------:R-:W-:-:S08]  /*0760*/  DFMA R2, R2, R2, R2 ;  /* 0x000000020202722b */ /* 0x000fd00000000002 */
[----:B------:R-:W-:Y:S01]  /*0770*/  DFMA R6, R8, R2, R8 ;  /* 0x000000020806722b */ /* 0x000fe20000000008 */
[----:B------:R-:W-:Y:S10]  /*0780*/  BRA `(.L_x_10) ;  /* 0x0000000000307947 */ /* 0x000ff40003800000 */
.L_x_11:
[----:B------:R-:W-:Y:S01]  /*0790*/  DMUL R2, R2, 8.11296384146066816958e+31 ;  /* 0x4690000002027828 */ /* 0x000fe20000000000 */
[----:B------:R-:W-:-:S05]  /*07a0*/  IMAD.MOV.U32 R6, RZ, RZ, R8 ;  /* 0x000000ffff067224 */ /* 0x000fca00078e0008 */
[----:B------:R-:W0:Y:S02]  /*07b0*/  MUFU.RCP64H R7, R3 ;  /* 0x0000000300077308 */ /* 0x000e240000001800 */
[----:B0-----:R-:W-:-:S08]  /*07c0*/  DFMA R8, -R2, R6, 1 ;  /* 0x3ff000000208742b */ /* 0x001fd00000000106 */
[----:B------:R-:W-:-:S08]  /*07d0*/  DFMA R8, R8, R8, R8 ;  /* 0x000000080808722b */ /* 0x000fd00000000008 */
[----:B------:R-:W-:-:S08]  /*07e0*/  DFMA R8, R6, R8, R6 ;  /* 0x000000080608722b */ /* 0x000fd00000000006 */
[----:B------:R-:W-:-:S08]  /*07f0*/  DFMA R6, -R2, R8, 1 ;  /* 0x3ff000000206742b */ /* 0x000fd00000000108 */
[----:B------:R-:W-:-:S08]  /*0800*/  DFMA R6, R8, R6, R8 ;  /* 0x000000060806722b */ /* 0x000fd00000000008 */
[----:B------:R-:W-:Y:S01]  /*0810*/  DMUL R6, R6, 8.11296384146066816958e+31 ;  /* 0x4690000006067828 */ /* 0x000fe20000000000 */
[----:B------:R-:W-:Y:S10]  /*0820*/  BRA `(.L_x_10) ;  /* 0x0000000000087947 */ /* 0x000ff40003800000 */
.L_x_9:
[----:B------:R-:W-:Y:S01]  /*0830*/  LOP3.LUT R7, R3, 0x80000, RZ, 0xfc, !PT ;  /* 0x0008000003077812 */ /* 0x000fe200078efcff */
[----:B------:R-:W-:-:S07]  /*0840*/  IMAD.MOV.U32 R6, RZ, RZ, R2 ;  /* 0x000000ffff067224 */ /* 0x000fce00078e0002 */
.L_x_10:
[----:B------:R-:W-:-:S04]  /*0850*/  IMAD.MOV.U32 R5, RZ, RZ, 0x0 ;  /* 0x00000000ff057424 */ /* 0x000fc800078e00ff */
[----:B------:R-:W-:Y:S05]  /*0860*/  RET.REL.NODEC R4 `(_Z9computePiPdll) ;  /* 0xfffffff404e47950 */ /* 0x000fea0003c3ffff */
        .weak           $__internal_1_$__cuda_sm20_div_rn_f64_full
        .type           $__internal_1_$__cuda_sm20_div_rn_f64_full,@function
        .size           $__internal_1_$__cuda_sm20_div_rn_f64_full,(.L_x_18 - $__internal_1_$__cuda_sm20_div_rn_f64_full)
$__internal_1_$__cuda_sm20_div_rn_f64_full:
[C---:B------:R-:W-:Y:S01]  /*0870*/  FSETP.GEU.AND P0, PT, |R9|.reuse, 1.469367938527859385e-39, PT ;  /* 0x001000000900780b */ /* 0x040fe20003f0e200 */
[----:B------:R-:W-:Y:S01]  /*0880*/  IMAD.MOV.U32 R10, RZ, RZ, 0x1 ;  /* 0x00000001ff0a7424 */ /* 0x000fe200078e00ff */
[C---:B------:R-:W-:Y:S01]  /*0890*/  LOP3.LUT R2, R9.reuse, 0x800fffff, RZ, 0xc0, !PT ;  /* 0x800fffff09027812 */ /* 0x040fe200078ec0ff */
[----:B------:R-:W-:Y:S01]  /*08a0*/  IMAD.MOV.U32 R24, RZ, RZ, 0x40100000 ;  /* 0x40100000ff187424 */ /* 0x000fe200078e00ff */
[----:B------:R-:W-:Y:S01]  /*08b0*/  LOP3.LUT R25, R9, 0x7ff00000, RZ, 0xc0, !PT ;  /* 0x7ff0000009197812 */ /* 0x000fe200078ec0ff */
[----:B------:R-:W-:Y:S01]  /*08c0*/  IMAD.MOV.U32 R23, RZ, RZ, 0x1ca00000 ;  /* 0x1ca00000ff177424 */ /* 0x000fe200078e00ff */
[----:B------:R-:W-:Y:S01]  /*08d0*/  LOP3.LUT R3, R2, 0x3ff00000, RZ, 0xfc, !PT ;  /* 0x3ff0000002037812 */ /* 0x000fe200078efcff */
[----:B------:R-:W-:Y:S01]  /*08e0*/  IMAD.MOV.U32 R2, RZ, RZ, R8 ;  /* 0x000000ffff027224 */ /* 0x000fe200078e0008 */
[----:B------:R-:W-:Y:S01]  /*08f0*/  ISETP.LE.U32.AND P1, PT, R25, 0x40100000, PT ;  /* 0x401000001900780c */ /* 0x000fe20003f23070 */
[----:B------:R-:W-:Y:S01]  /*0900*/  VIADD R26, R24, 0xffffffff ;  /* 0xffffffff181a7836 */ /* 0x000fe20000000000 */
[----:B------:R-:W-:Y:S03]  /*0910*/  BSSY.RECONVERGENT B2, `(.L_x_12) ;  /* 0x0000040000027945 */ /* 0x000fe60003800200 */
[----:B------:R-:W-:-:S06]  /*0920*/  @!P0 DMUL R2, R8, 8.98846567431157953865e+307 ;  /* 0x7fe0000008028828 */ /* 0x000fcc0000000000 */
[----:B------:R-:W0:Y:S04]  /*0930*/  MUFU.RCP64H R11, R3 ;  /* 0x00000003000b7308 */ /* 0x000e280000001800 */
[----:B------:R-:W-:Y:S02]  /*0940*/  @!P0 LOP3.LUT R25, R3, 0x7ff00000, RZ, 0xc0, !PT ;  /* 0x7ff0000003198812 */ /* 0x000fe400078ec0ff */
[----:B------:R-:W-:-:S03]  /*0950*/  ISETP.GT.U32.AND P0, PT, R26, 0x7feffffe, PT ;  /* 0x7feffffe1a00780c */ /* 0x000fc60003f04070 */
[----:B------:R-:W-:-:S05]  /*0960*/  VIADD R26, R25, 0xffffffff ;  /* 0xffffffff191a7836 */ /* 0x000fca0000000000 */
[----:B------:R-:W-:Y:S01]  /*0970*/  ISETP.GT.U32.OR P0, PT, R26, 0x7feffffe, P0 ;  /* 0x7feffffe1a00780c */ /* 0x000fe20000704470 */
[----:B0-----:R-:W-:-:S08]  /*0980*/  DFMA R16, R10, -R2, 1 ;  /* 0x3ff000000a10742b */ /* 0x001fd00000000802 */
[----:B------:R-:W-:-:S08]  /*0990*/  DFMA R16, R16, R16, R16 ;  /* 0x000000101010722b */ /* 0x000fd00000000010 */
[----:B------:R-:W-:-:S08]  /*09a0*/  DFMA R10, R10, R16, R10 ;  /* 0x000000100a0a722b */ /* 0x000fd0000000000a */
[----:B------:R-:W-:-:S08]  /*09b0*/  DFMA R16, R10, -R2, 1 ;  /* 0x3ff000000a10742b */ /* 0x000fd00000000802 */
[----:B------:R-:W-:Y:S01]  /*09c0*/  DFMA R16, R10, R16, R10 ;  /* 0x000000100a10722b */ /* 0x000fe2000000000a */
[----:B------:R-:W-:Y:S01]  /*09d0*/  SEL R11, R23, 0x63400000, !P1 ;  /* 0x63400000170b7807 */ /* 0x000fe20004800000 */
[----:B------:R-:W-:-:S06]  /*09e0*/  IMAD.MOV.U32 R10, RZ, RZ, RZ ;  /* 0x000000ffff0a7224 */ /* 0x000fcc00078e00ff */
[----:B------:R-:W-:-:S08]  /*09f0*/  DMUL R18, R16, R10 ;  /* 0x0000000a10127228 */ /* 0x000fd00000000000 */
[----:B------:R-:W-:-:S08]  /*0a00*/  DFMA R20, R18, -R2, R10 ;  /* 0x800000021214722b */ /* 0x000fd0000000000a */
[----:B------:R-:W-:Y:S01]  /*0a10*/  DFMA R16, R16, R20, R18 ;  /* 0x000000141010722b */ /* 0x000fe20000000012 */
[----:B------:R-:W-:Y:S10]  /*0a20*/  @P0 BRA `(.L_x_13) ;  /* 0x0000000000740947 */ /* 0x000ff40003800000 */
[----:B------:R-:W-:Y:S01]  /*0a30*/  LOP3.LUT R20, R9, 0x7ff00000, RZ, 0xc0, !PT ;  /* 0x7ff0000009147812 */ /* 0x000fe200078ec0ff */
[----:B------:R-:W-:-:S03]  /*0a40*/  IMAD.MOV.U32 R18, RZ, RZ, 0x40100000 ;  /* 0x40100000ff127424 */ /* 0x000fc600078e00ff */
[----:B------:R-:W-:Y:S01]  /*0a50*/  ISETP.LE.U32.AND P0, PT, R20, 0x40100000, PT ;  /* 0x401000001400780c */ /* 0x000fe20003f03070 */
[----:B------:R-:W-:-:S03]  /*0a60*/  IMAD.MOV R19, RZ, RZ, -R20 ;  /* 0x000000ffff137224 */ /* 0x000fc600078e0a14 */
[----:B------:R-:W-:Y:S02]  /*0a70*/  SEL R23, R23, 0x63400000, !P0 ;  /* 0x6340000017177807 */ /* 0x000fe40004000000 */
[----:B------:R-:W-:-:S04]  /*0a80*/  VIADDMNMX R18, R19, R18, 0xb9600000, !PT ;  /* 0xb960000013127446 */ /* 0x000fc80007800112 */
[----:B------:R-:W-:-:S05]  /*0a90*/  VIMNMX R18, PT, PT, R18, 0x46a00000, PT ;  /* 0x46a0000012127848 */ /* 0x000fca0003fe0100 */
[----:B------:R-:W-:Y:S02]  /*0aa0*/  IMAD.IADD R23, R18, 0x1, -R23 ;  /* 0x0000000112177824 */ /* 0x000fe400078e0a17 */
[----:B------:R-:W-:Y:S02]  /*0ab0*/  IMAD.MOV.U32 R18, RZ, RZ, RZ ;  /* 0x000000ffff127224 */ /* 0x000fe400078e00ff */
[----:B------:R-:W-:-:S06]  /*0ac0*/  VIADD R19, R23, 0x7fe00000 ;  /* 0x7fe0000017137836 */ /* 0x000fcc0000000000 */
[----:B------:R-:W-:-:S10]  /*0ad0*/  DMUL R20, R16, R18 ;  /* 0x0000001210147228 */ /* 0x000fd40000000000 */
[----:B------:R-:W-:-:S13]  /*0ae0*/  FSETP.GTU.AND P0, PT, |R21|, 1.469367938527859385e-39, PT ;  /* 0x001000001500780b */ /* 0x000fda0003f0c200 */
[----:B------:R-:W-:Y:S05]  /*0af0*/  @P0 BRA `(.L_x_14) ;  /* 0x0000000000840947 */ /* 0x000fea0003800000 */
[----:B------:R-:W-:Y:S01]  /*0b00*/  DFMA R2, R16, -R2, R10 ;  /* 0x800000021002722b */ /* 0x000fe2000000000a */
[----:B------:R-:W-:-:S09]  /*0b10*/  IMAD.MOV.U32 R18, RZ, RZ, RZ ;  /* 0x000000ffff127224 */ /* 0x000fd200078e00ff */
[C---:B------:R-:W-:Y:S02]  /*0b20*/  FSETP.NEU.AND P0, PT, R3.reuse, RZ, PT ;  /* 0x000000ff0300720b */ /* 0x040fe40003f0d000 */
[----:B------:R-:W-:-:S04]  /*0b30*/  LOP3.LUT R9, R3, 0x80000000, R9, 0x48, !PT ;  /* 0x8000000003097812 */ /* 0x000fc800078e4809 */
[----:B------:R-:W-:-:S07]  /*0b40*/  LOP3.LUT R19, R9, R19, RZ, 0xfc, !PT ;  /* 0x0000001309137212 */ /* 0x000fce00078efcff */
[----:B------:R-:W-:Y:S05]  /*0b50*/  @!P0 BRA `(.L_x_14) ;  /* 0x00000000006c8947 */ /* 0x000fea0003800000 */
[----:B------:R-:W-:Y:S01]  /*0b60*/  IMAD.MOV R3, RZ, RZ, -R23 ;  /* 0x000000ffff037224 */ /* 0x000fe200078e0a17 */
[----:B------:R-:W-:Y:S01]  /*0b70*/  IADD3 R23, PT, PT, -R23, -0x43300000, RZ ;  /* 0xbcd0000017177810 */ /* 0x000fe20007ffe1ff */
[----:B------:R-:W-:-:S06]  /*0b80*/  IMAD.MOV.U32 R2, RZ, RZ, RZ ;  /* 0x000000ffff027224 */ /* 0x000fcc00078e00ff */
[----:B------:R-:W-:Y:S02]  /*0b90*/  DFMA R2, R20, -R2, R16 ;  /* 0x800000021402722b */ /* 0x000fe40000000010 */
[----:B------:R-:W-:-:S08]  /*0ba0*/  DMUL.RP R16, R16, R18 ;  /* 0x0000001210107228 */ /* 0x000fd00000008000 */
[----:B------:R-:W-:Y:S02]  /*0bb0*/  FSETP.NEU.AND P0, PT, |R3|, R23, PT ;  /* 0x000000170300720b */ /* 0x000fe40003f0d200 */
[----:B------:R-:W-:Y:S02]  /*0bc0*/  LOP3.LUT R9, R17, R9, RZ, 0x3c, !PT ;  /* 0x0000000911097212 */ /* 0x000fe400078e3cff */
[----:B------:R-:W-:Y:S02]  /*0bd0*/  FSEL R20, R16, R20, !P0 ;  /* 0x0000001410147208 */ /* 0x000fe40004000000 */
[----:B------:R-:W-:Y:S01]  /*0be0*/  FSEL R21, R9, R21, !P0 ;  /* 0x0000001509157208 */ /* 0x000fe20004000000 */
[----:B------:R-:W-:Y:S06]  /*0bf0*/  BRA `(.L_x_14) ;  /* 0x0000000000447947 */ /* 0x000fec0003800000 */
.L_x_13:
[----:B------:R-:W-:-:S14]  /*0c00*/  DSETP.NAN.AND P0, PT, R8, R8, PT ;  /* 0x000000080800722a */ /* 0x000fdc0003f08000 */
[----:B------:R-:W-:Y:S05]  /*0c10*/  @P0 BRA `(.L_x_15) ;  /* 0x0000000000340947 */ /* 0x000fea0003800000 */
[----:B------:R-:W-:Y:S01]  /*0c20*/  ISETP.NE.AND P0, PT, R24, R25, PT ;  /* 0x000000191800720c */ /* 0x000fe20003f05270 */
[----:B------:R-:W-:Y:S02]  /*0c30*/  IMAD.MOV.U32 R20, RZ, RZ, 0x0 ;  /* 0x00000000ff147424 */ /* 0x000fe400078e00ff */
[----:B------:R-:W-:-:S10]  /*0c40*/  IMAD.MOV.U32 R21, RZ, RZ, -0x80000 ;  /* 0xfff80000ff157424 */ /* 0x000fd400078e00ff */
[----:B------:R-:W-:Y:S05]  /*0c50*/  @!P0 BRA `(.L_x_14) ;  /* 0x00000000002c8947 */ /* 0x000fea0003800000 */
[----:B------:R-:W-:Y:S02]  /*0c60*/  ISETP.NE.AND P0, PT, R24, 0x7ff00000, PT ;  /* 0x7ff000001800780c */ /* 0x000fe40003f05270 */
[----:B------:R-:W-:Y:S02]  /*0c70*/  LOP3.LUT R8, R9, 0x40100000, RZ, 0x3c, !PT ;  /* 0x4010000009087812 */ /* 0x000fe400078e3cff */
[----:B------:R-:W-:Y:S02]  /*0c80*/  ISETP.EQ.OR P0, PT, R25, RZ, !P0 ;  /* 0x000000ff1900720c */ /* 0x000fe40004702670 */
[----:B------:R-:W-:-:S11]  /*0c90*/  LOP3.LUT R21, R8, 0x80000000, RZ, 0xc0, !PT ;  /* 0x8000000008157812 */ /* 0x000fd600078ec0ff */
[----:B------:R-:W-:Y:S01]  /*0ca0*/  @P0 LOP3.LUT R2, R21, 0x7ff00000, RZ, 0xfc, !PT ;  /* 0x7ff0000015020812 */ /* 0x000fe200078efcff */
[----:B------:R-:W-:Y:S02]  /*0cb0*/  @!P0 IMAD.MOV.U32 R20, RZ, RZ, RZ ;  /* 0x000000ffff148224 */ /* 0x000fe400078e00ff */
[----:B------:R-:W-:Y:S02]  /*0cc0*/  @P0 IMAD.MOV.U32 R20, RZ, RZ, RZ ;  /* 0x000000ffff140224 */ /* 0x000fe400078e00ff */
[----:B------:R-:W-:Y:S01]  /*0cd0*/  @P0 IMAD.MOV.U32 R21, RZ, RZ, R2 ;  /* 0x000000ffff150224 */ /* 0x000fe200078e0002 */
[----:B------:R-:W-:Y:S06]  /*0ce0*/  BRA `(.L_x_14) ;  /* 0x0000000000087947 */ /* 0x000fec0003800000 */
.L_x_15:
[----:B------:R-:W-:Y:S01]  /*0cf0*/  LOP3.LUT R21, R9, 0x80000, RZ, 0xfc, !PT ;  /* 0x0008000009157812 */ /* 0x000fe200078efcff */
[----:B------:R-:W-:-:S07]  /*0d00*/  IMAD.MOV.U32 R20, RZ, RZ, R8 ;  /* 0x000000ffff147224 */ /* 0x000fce00078e0008 */
.L_x_14:
[----:B------:R-:W-:Y:S05]  /*0d10*/  BSYNC.RECONVERGENT B2 ;  /* 0x0000000000027941 */ /* 0x000fea0003800200 */
.L_x_12:
[----:B------:R-:W-:Y:S02]  /*0d20*/  IMAD.MOV.U32 R23, RZ, RZ, 0x0 ;  /* 0x00000000ff177424 */ /* 0x000fe400078e00ff */
[----:B------:R-:W-:Y:S02]  /*0d30*/  IMAD.MOV.U32 R2, RZ, RZ, R20 ;  /* 0x000000ffff027224 */ /* 0x000fe400078e0014 */
[----:B------:R-:W-:Y:S01]  /*0d40*/  IMAD.MOV.U32 R3, RZ, RZ, R21 ;  /* 0x000000ffff037224 */ /* 0x000fe200078e0015 */
[----:B------:R-:W-:Y:S06]  /*0d50*/  RET.REL.NODEC R22 `(_Z9computePiPdll) ;  /* 0xfffffff016a87950 */ /* 0x000fec0003c3ffff */
.L_x_16:
        /* <DEDUP_REMOVED lines=10> */
.L_x_18:


//--------------------- .nv.shared._Z6reducePdi   --------------------------
	.section	.nv.shared._Z6reducePdi,"aw",@nobits
	.sectionflags	@""
	.align	16
	.zero		1024


//--------------------- .nv.shared.reserved.0     --------------------------
	.section	.nv.shared.reserved.0,"aw",@nobits
	.weak		__nv_reservedSMEM_offset_0_alias
	.size		__nv_reservedSMEM_offset_0_alias, 0, 64
	.other		__nv_reservedSMEM_offset_0_alias,@"STO_CUDA_RESERVED_SHARED STV_DEFAULT"
__nv_reservedSMEM_offset_0_alias:
	.zero		0
	.zero		64


//--------------------- .nv.shared._Z9computePiPdll --------------------------
	.section	.nv.shared._Z9computePiPdll,"aw",@nobits
	.sectionflags	@""
	.align	16
	.zero		1024


//--------------------- .nv.constant0._Z6reducePdi --------------------------
	.section	.nv.constant0._Z6reducePdi,"a",@progbits
	.sectionflags	@""
	.align	4
.nv.constant0._Z6reducePdi:
	.zero		908


//--------------------- .nv.constant0._Z9computePiPdll --------------------------
	.section	.nv.constant0._Z9computePiPdll,"a",@progbits
	.sectionflags	@""
	.align	4
.nv.constant0._Z9computePiPdll:
	.zero		920


//--------------------- SYMBOLS --------------------------

	.type		.nv.reservedSmem.offset0,@object
	.size		.nv.reservedSmem.offset0,0x4
	.type		.nv.reservedSmem.cap,@object
	.size		.nv.reservedSmem.cap,0x4
